//
// Generated by NVIDIA NVVM Compiler
//
// Compiler Build ID: CL-36424714
// Cuda compilation tools, release 13.0, V13.0.88
// Based on NVVM 20.0.0
//

.version 9.0
.target sm_100
.address_size 64

	// .globl	_Z12invert_sigmaPfS_i

.visible .entry _Z12invert_sigmaPfS_i(
	.param .u64 .ptr .align 1 _Z12invert_sigmaPfS_i_param_0,
	.param .u64 .ptr .align 1 _Z12invert_sigmaPfS_i_param_1,
	.param .u32 _Z12invert_sigmaPfS_i_param_2
)
{
	.reg .pred 	%p<12>;
	.reg .b32 	%r<37>;
	.reg .b32 	%f<5>;
	.reg .b64 	%rd<20>;

	ld.param.u64 	%rd3, [_Z12invert_sigmaPfS_i_param_0];
	ld.param.u64 	%rd4, [_Z12invert_sigmaPfS_i_param_1];
	ld.param.u32 	%r16, [_Z12invert_sigmaPfS_i_param_2];
	cvta.to.global.u64 	%rd1, %rd4;
	mov.u32 	%r17, %ntid.x;
	mov.u32 	%r18, %ctaid.x;
	mov.u32 	%r19, %tid.x;
	mad.lo.s32 	%r1, %r17, %r18, %r19;
	setp.ge.s32 	%p1, %r1, %r16;
	@%p1 bra 	$L__BB0_16;
	setp.lt.s32 	%p2, %r16, 1;
	@%p2 bra 	$L__BB0_13;
	mul.lo.s32 	%r2, %r16, %r1;
	and.b32  	%r3, %r16, 7;
	setp.lt.u32 	%p3, %r16, 8;
	mov.b32 	%r35, 0;
	@%p3 bra 	$L__BB0_5;
	and.b32  	%r35, %r16, 2147483640;
	neg.s32 	%r33, %r35;
	add.s64 	%rd2, %rd1, 16;
	mov.u32 	%r32, %r2;
$L__BB0_4:
	.pragma "nounroll";
	mul.wide.s32 	%rd5, %r32, 4;
	add.s64 	%rd6, %rd2, %rd5;
	mov.b32 	%r21, 0;
	st.global.u32 	[%rd6+-16], %r21;
	st.global.u32 	[%rd6+-12], %r21;
	st.global.u32 	[%rd6+-8], %r21;
	st.global.u32 	[%rd6+-4], %r21;
	st.global.u32 	[%rd6], %r21;
	st.global.u32 	[%rd6+4], %r21;
	st.global.u32 	[%rd6+8], %r21;
	st.global.u32 	[%rd6+12], %r21;
	add.s32 	%r33, %r33, 8;
	add.s32 	%r32, %r32, 8;
	setp.ne.s32 	%p4, %r33, 0;
	@%p4 bra 	$L__BB0_4;
$L__BB0_5:
	setp.eq.s32 	%p5, %r3, 0;
	@%p5 bra 	$L__BB0_13;
	and.b32  	%r11, %r16, 3;
	setp.lt.u32 	%p6, %r3, 4;
	@%p6 bra 	$L__BB0_8;
	add.s32 	%r22, %r35, %r2;
	mul.wide.s32 	%rd7, %r22, 4;
	add.s64 	%rd8, %rd1, %rd7;
	mov.b32 	%r23, 0;
	st.global.u32 	[%rd8], %r23;
	st.global.u32 	[%rd8+4], %r23;
	st.global.u32 	[%rd8+8], %r23;
	st.global.u32 	[%rd8+12], %r23;
	add.s32 	%r35, %r35, 4;
$L__BB0_8:
	setp.eq.s32 	%p7, %r11, 0;
	@%p7 bra 	$L__BB0_13;
	setp.eq.s32 	%p8, %r11, 1;
	@%p8 bra 	$L__BB0_11;
	add.s32 	%r24, %r35, %r2;
	mul.wide.s32 	%rd9, %r24, 4;
	add.s64 	%rd10, %rd1, %rd9;
	mov.b32 	%r25, 0;
	st.global.u32 	[%rd10], %r25;
	st.global.u32 	[%rd10+4], %r25;
	add.s32 	%r35, %r35, 2;
$L__BB0_11:
	and.b32  	%r26, %r16, 1;
	setp.eq.b32 	%p9, %r26, 1;
	not.pred 	%p10, %p9;
	@%p10 bra 	$L__BB0_13;
	add.s32 	%r27, %r35, %r2;
	mul.wide.s32 	%rd11, %r27, 4;
	add.s64 	%rd12, %rd1, %rd11;
	mov.b32 	%r28, 0;
	st.global.u32 	[%rd12], %r28;
$L__BB0_13:
	cvta.to.global.u64 	%rd13, %rd3;
	mul.wide.s32 	%rd14, %r1, 4;
	add.s64 	%rd15, %rd13, %rd14;
	ld.global.f32 	%f1, [%rd15];
	ld.global.f32 	%f2, [%rd13];
	mul.f32 	%f3, %f2, 0f3A83126F;
	setp.leu.f32 	%p11, %f1, %f3;
	@%p11 bra 	$L__BB0_15;
	rcp.rn.f32 	%f4, %f1;
	mad.lo.s32 	%r31, %r16, %r1, %r1;
	mul.wide.s32 	%rd18, %r31, 4;
	add.s64 	%rd19, %rd1, %rd18;
	st.global.f32 	[%rd19], %f4;
	bra.uni 	$L__BB0_16;
$L__BB0_15:
	mad.lo.s32 	%r29, %r16, %r1, %r1;
	mul.wide.s32 	%rd16, %r29, 4;
	add.s64 	%rd17, %rd1, %rd16;
	mov.b32 	%r30, 0;
	st.global.u32 	[%rd17], %r30;
$L__BB0_16:
	bar.sync 	0;
	ret;

}


// ===== COMPILED SASS (sm_100) =====

	.target	sm_100

	.elftype	@"ET_EXEC"


//--------------------- .note.nv.tkinfo           --------------------------
	.section	.note.nv.tkinfo,"",@"SHT_NOTE"
	.sectionflags	@"SHF_NOTE_NV_TKINFO"
	.tkinfo
        /*0018*/ 	.word	0x00000002
        /*0030*/ 	.string	""
        /*0030*/ 	.string	"ptxas"
        /*0030*/ 	.string	"Cuda compilation tools, release 13.0, V13.0.88"
        /*0030*/ 	.string	"Build cuda_13.0.r13.0/compiler.36424714_0"
        /*0030*/ 	.string	"-arch sm_100 -m 64 "



//--------------------- .note.nv.cuinfo           --------------------------
	.section	.note.nv.cuinfo,"",@"SHT_NOTE"
	.sectionflags	@"SHF_NOTE_NV_CUINFO"
        /*0018*/ 	.short	0x0002
        /*001a*/ 	.short	0x0064
        /*001c*/ 	.short	0x0082
	.zero		2


//--------------------- .nv.info                  --------------------------
	.section	.nv.info,"",@"SHT_CUDA_INFO"
	.align	4


	//----- nvinfo : EIATTR_REGCOUNT
	.align		4
        /*0000*/ 	.byte	0x04, 0x2f
        /*0002*/ 	.short	(.L_1 - .L_0)
	.align		4
.L_0:
        /*0004*/ 	.word	index@(_Z12invert_sigmaPfS_i)
        /*0008*/ 	.word	0x00000012


	//----- nvinfo : EIATTR_FRAME_SIZE
	.align		4
.L_1:
        /*000c*/ 	.byte	0x04, 0x11
        /*000e*/ 	.short	(.L_3 - .L_2)
	.align		4
.L_2:
        /*0010*/ 	.word	index@($__internal_0_$__cuda_sm20_rcp_rn_f32_slowpath)
        /*0014*/ 	.word	0x00000000


	//----- nvinfo : EIATTR_FRAME_SIZE
	.align		4
.L_3:
        /*0018*/ 	.byte	0x04, 0x11
        /*001a*/ 	.short	(.L_5 - .L_4)
	.align		4
.L_4:
        /*001c*/ 	.word	index@(_Z12invert_sigmaPfS_i)
        /*0020*/ 	.word	0x00000000


	//----- nvinfo : EIATTR_MIN_STACK_SIZE
	.align		4
.L_5:
        /*0024*/ 	.byte	0x04, 0x12
        /*0026*/ 	.short	(.L_7 - .L_6)
	.align		4
.L_6:
        /*0028*/ 	.word	index@(_Z12invert_sigmaPfS_i)
        /*002c*/ 	.word	0x00000000
.L_7:


//--------------------- .nv.compat                --------------------------
	.section	.nv.compat,"",@"SHT_CUDA_COMPAT_INFO"
	.align	4
        /*0000*/ 	.byte	0x02, 0x09, 0x00, 0x00, 0x02, 0x02, 0x01, 0x00, 0x02, 0x05, 0x05, 0x00, 0x03, 0x07, 0x01, 0x01
        /*0010*/ 	.byte	0x02, 0x03, 0x00, 0x00, 0x02, 0x06, 0x01, 0x00, 0x04, 0x0b, 0x08, 0x00, 0x09, 0x00, 0x00, 0x00
        /*0020*/ 	.byte	0x00, 0x00, 0x00, 0x00


//--------------------- .nv.info._Z12invert_sigmaPfS_i --------------------------
	.section	.nv.info._Z12invert_sigmaPfS_i,"",@"SHT_CUDA_INFO"
	.sectionflags	@""
	.align	4


	//----- nvinfo : EIATTR_CUDA_API_VERSION
	.align		4
        /*0000*/ 	.byte	0x04, 0x37
        /*0002*/ 	.short	(.L_9 - .L_8)
.L_8:
        /*0004*/ 	.word	0x00000082


	//----- nvinfo : EIATTR_KPARAM_INFO
	.align		4
.L_9:
        /*0008*/ 	.byte	0x04, 0x17
        /*000a*/ 	.short	(.L_11 - .L_10)
.L_10:
        /*000c*/ 	.word	0x00000000
        /*0010*/ 	.short	0x0002
        /*0012*/ 	.short	0x0010
        /*0014*/ 	.byte	0x00, 0xf0, 0x11, 0x00


	//----- nvinfo : EIATTR_KPARAM_INFO
	.align		4
.L_11:
        /*0018*/ 	.byte	0x04, 0x17
        /*001a*/ 	.short	(.L_13 - .L_12)
.L_12:
        /*001c*/ 	.word	0x00000000
        /*0020*/ 	.short	0x0001
        /*0022*/ 	.short	0x0008
        /*0024*/ 	.byte	0x00, 0xf5, 0x21, 0x00


	//----- nvinfo : EIATTR_KPARAM_INFO
	.align		4
.L_13:
        /*0028*/ 	.byte	0x04, 0x17
        /*002a*/ 	.short	(.L_15 - .L_14)
.L_14:
        /*002c*/ 	.word	0x00000000
        /*0030*/ 	.short	0x0000
        /*0032*/ 	.short	0x0000
        /*0034*/ 	.byte	0x00, 0xf5, 0x21, 0x00


	//----- nvinfo : EIATTR_SPARSE_MMA_MASK
	.align		4
.L_15:
        /*0038*/ 	.byte	0x03, 0x50
        /*003a*/ 	.short	0x0000


	//----- nvinfo : EIATTR_MAXREG_COUNT
	.align		4
        /*003c*/ 	.byte	0x03, 0x1b
        /*003e*/ 	.short	0x00ff


	//----- nvinfo : EIATTR_NUM_BARRIERS
	.align		4
        /*0040*/ 	.byte	0x02, 0x4c
        /*0042*/ 	.byte	0x01
	.zero		1


	//----- nvinfo : EIATTR_MERCURY_ISA_VERSION
	.align		4
        /*0044*/ 	.byte	0x03, 0x5f
        /*0046*/ 	.short	0x0101


	//----- nvinfo : EIATTR_VRC_CTA_INIT_COUNT
	.align		4
        /*0048*/ 	.byte	0x02, 0x4a
	.zero		1
	.zero		1


	//----- nvinfo : EIATTR_EXIT_INSTR_OFFSETS
	.align		4
        /*004c*/ 	.byte	0x04, 0x1c
        /*004e*/ 	.short	(.L_17 - .L_16)


	//   ....[0]....
.L_16:
        /*0050*/ 	.word	0x00000890


	//----- nvinfo : EIATTR_CRS_STACK_SIZE
	.align		4
.L_17:
        /*0054*/ 	.byte	0x04, 0x1e
        /*0056*/ 	.short	(.L_19 - .L_18)
.L_18:
        /*0058*/ 	.word	0x00000000


	//----- nvinfo : EIATTR_CBANK_PARAM_SIZE
	.align		4
.L_19:
        /*005c*/ 	.byte	0x03, 0x19
        /*005e*/ 	.short	0x0014


	//----- nvinfo : EIATTR_PARAM_CBANK
	.align		4
        /*0060*/ 	.byte	0x04, 0x0a
        /*0062*/ 	.short	(.L_21 - .L_20)
	.align		4
.L_20:
        /*0064*/ 	.word	index@(.nv.constant0._Z12invert_sigmaPfS_i)
        /*0068*/ 	.short	0x0380
        /*006a*/ 	.short	0x0014


	//----- nvinfo : EIATTR_SW_WAR
	.align		4
.L_21:
        /*006c*/ 	.byte	0x04, 0x36
        /*006e*/ 	.short	(.L_23 - .L_22)
.L_22:
        /*0070*/ 	.word	0x00000008
.L_23:


//--------------------- .nv.callgraph             --------------------------
	.section	.nv.callgraph,"",@"SHT_CUDA_CALLGRAPH"
	.align	4
	.sectionentsize	8
	.align		4
        /*0000*/ 	.word	0x00000000
	.align		4
        /*0004*/ 	.word	0xffffffff
	.align		4
        /*0008*/ 	.word	0x00000000
	.align		4
        /*000c*/ 	.word	0xfffffffe
	.align		4
        /*0010*/ 	.word	0x00000000
	.align		4
        /*0014*/ 	.word	0xfffffffd
	.align		4
        /*0018*/ 	.word	0x00000000
	.align		4
        /*001c*/ 	.word	0xfffffffc


//--------------------- .text._Z12invert_sigmaPfS_i --------------------------
	.section	.text._Z12invert_sigmaPfS_i,"ax",@progbits
	.align	128
        .global         _Z12invert_sigmaPfS_i
        .type           _Z12invert_sigmaPfS_i,@function
        .size           _Z12invert_sigmaPfS_i,(.L_x_15 - _Z12invert_sigmaPfS_i)
        .other          _Z12invert_sigmaPfS_i,@"STO_CUDA_ENTRY STV_DEFAULT"
_Z12invert_sigmaPfS_i:
.text._Z12invert_sigmaPfS_i:
[----:B------:R-:W-:Y:S01]  /*0000*/  LDC R1, c[0x0][0x37c] ;  /* 0x0000df00ff017b82 */ /* 0x000fe20000000800 */
[----:B------:R-:W0:Y:S07]  /*0010*/  S2R R3, SR_CTAID.X ;  /* 0x0000000000037919 */ /* 0x000e2e0000002500 */
[----:B------:R-:W1:Y:S01]  /*0020*/  LDC R0, c[0x0][0x390] ;  /* 0x0000e400ff007b82 */ /* 0x000e620000000800 */
[----:B------:R-:W0:Y:S01]  /*0030*/  LDCU UR4, c[0x0][0x360] ;  /* 0x00006c00ff0477ac */ /* 0x000e220008000800 */
[----:B------:R-:W-:Y:S01]  /*0040*/  BSSY.RECONVERGENT B0, `(.L_x_0) ;  /* 0x0000083000007945 */ /* 0x000fe20003800200 */
[----:B------:R-:W0:Y:S02]  /*0050*/  S2R R2, SR_TID.X ;  /* 0x0000000000027919 */ /* 0x000e240000002100 */
[----:B0-----:R-:W-:-:S05]  /*0060*/  IMAD R3, R3, UR4, R2 ;  /* 0x0000000403037c24 */ /* 0x001fca000f8e0202 */
[----:B-1----:R-:W-:-:S13]  /*0070*/  ISETP.GE.AND P0, PT, R3, R0, PT ;  /* 0x000000000300720c */ /* 0x002fda0003f06270 */
[----:B------:R-:W-:Y:S05]  /*0080*/  @P0 BRA `(.L_x_1) ;  /* 0x0000000400f80947 */ /* 0x000fea0003800000 */
[----:B------:R-:W0:Y:S01]  /*0090*/  LDC.64 R8, c[0x0][0x358] ;  /* 0x0000d600ff087b82 */ /* 0x000e220000000a00 */
[----:B------:R-:W-:-:S13]  /*00a0*/  ISETP.GE.AND P0, PT, R0, 0x1, PT ;  /* 0x000000010000780c */ /* 0x000fda0003f06270 */
[----:B------:R-:W-:Y:S05]  /*00b0*/  @!P0 BRA `(.L_x_2) ;  /* 0x0000000400508947 */ /* 0x000fea0003800000 */
[C---:B------:R-:W-:Y:S01]  /*00c0*/  ISETP.GE.U32.AND P0, PT, R0.reuse, 0x8, PT ;  /* 0x000000080000780c */ /* 0x040fe20003f06070 */
[----:B------:R-:W-:Y:S01]  /*00d0*/  IMAD R2, R3, R0, RZ ;  /* 0x0000000003027224 */ /* 0x000fe200078e02ff */
[----:B------:R-:W-:Y:S01]  /*00e0*/  LOP3.LUT R10, R0, 0x7, RZ, 0xc0, !PT ;  /* 0x00000007000a7812 */ /* 0x000fe200078ec0ff */
[----:B------:R-:W-:-:S03]  /*00f0*/  IMAD.MOV.U32 R7, RZ, RZ, RZ ;  /* 0x000000ffff077224 */ /* 0x000fc600078e00ff */
[----:B------:R-:W-:-:S07]  /*0100*/  ISETP.NE.AND P1, PT, R10, RZ, PT ;  /* 0x000000ff0a00720c */ /* 0x000fce0003f25270 */
[----:B------:R-:W-:Y:S06]  /*0110*/  @!P0 BRA `(.L_x_3) ;  /* 0x0000000000948947 */ /* 0x000fec0003800000 */
[----:B------:R-:W1:Y:S01]  /*0120*/  LDCU.64 UR4, c[0x0][0x388] ;  /* 0x00007100ff0477ac */ /* 0x000e620008000a00 */
[----:B------:R-:W-:Y:S01]  /*0130*/  LOP3.LUT R7, R0, 0x7ffffff8, RZ, 0xc0, !PT ;  /* 0x7ffffff800077812 */ /* 0x000fe200078ec0ff */
[----:B------:R-:W-:-:S04]  /*0140*/  IMAD.MOV.U32 R11, RZ, RZ, R2 ;  /* 0x000000ffff0b7224 */ /* 0x000fc800078e0002 */
[----:B------:R-:W-:Y:S01]  /*0150*/  IMAD.MOV R6, RZ, RZ, -R7 ;  /* 0x000000ffff067224 */ /* 0x000fe200078e0a07 */
[----:B-1----:R-:W-:-:S04]  /*0160*/  UIADD3 UR4, UP0, UPT, UR4, 0x10, URZ ;  /* 0x0000001004047890 */ /* 0x002fc8000ff1e0ff */
[----:B------:R-:W-:-:S12]  /*0170*/  UIADD3.X UR5, UPT, UPT, URZ, UR5, URZ, UP0, !UPT ;  /* 0x00000005ff057290 */ /* 0x000fd800087fe4ff */
.L_x_4:
[----:B------:R-:W-:Y:S01]  /*0180*/  VIADD R6, R6, 0x8 ;  /* 0x0000000806067836 */ /* 0x000fe20000000000 */
[C---:B0-----:R-:W-:Y:S01]  /*0190*/  R2UR UR6, R8.reuse ;  /* 0x00000000080672ca */ /* 0x041fe200000e0000 */
[----:B-1----:R-:W-:Y:S01]  /*01a0*/  IMAD.U32 R4, RZ, RZ, UR4 ;  /* 0x00000004ff047e24 */ /* 0x002fe2000f8e00ff */
[C---:B------:R-:W-:Y:S01]  /*01b0*/  R2UR UR7, R9.reuse ;  /* 0x00000000090772ca */ /* 0x040fe200000e0000 */
[----:B------:R-:W-:Y:S01]  /*01c0*/  IMAD.U32 R5, RZ, RZ, UR5 ;  /* 0x00000005ff057e24 */ /* 0x000fe2000f8e00ff */
[C---:B------:R-:W-:Y:S02]  /*01d0*/  R2UR UR8, R8.reuse ;  /* 0x00000000080872ca */ /* 0x040fe400000e0000 */
[----:B------:R-:W-:Y:S01]  /*01e0*/  R2UR UR9, R9 ;  /* 0x00000000090972ca */ /* 0x000fe200000e0000 */
[----:B------:R-:W-:Y:S01]  /*01f0*/  IMAD.WIDE R4, R11, 0x4, R4 ;  /* 0x000000040b047825 */ /* 0x000fe200078e0204 */
[C---:B------:R-:W-:Y:S02]  /*0200*/  R2UR UR10, R8.reuse ;  /* 0x00000000080a72ca */ /* 0x040fe400000e0000 */
[----:B------:R-:W-:Y:S01]  /*0210*/  R2UR UR11, R9 ;  /* 0x00000000090b72ca */ /* 0x000fe200000e0000 */
[----:B------:R-:W-:Y:S01]  /*0220*/  VIADD R11, R11, 0x8 ;  /* 0x000000080b0b7836 */ /* 0x000fe20000000000 */
[----:B------:R-:W-:-:S02]  /*0230*/  R2UR UR12, R8 ;  /* 0x00000000080c72ca */ /* 0x000fc400000e0000 */
[C---:B------:R-:W-:Y:S01]  /*0240*/  R2UR UR13, R9.reuse ;  /* 0x00000000090d72ca */ /* 0x040fe200000e0000 */
[----:B------:R1:W-:Y:S01]  /*0250*/  STG.E desc[UR6][R4.64+-0x10], RZ ;  /* 0xfffff0ff04007986 */ /* 0x0003e2000c101906 */
[C---:B------:R-:W-:Y:S02]  /*0260*/  R2UR UR14, R8.reuse ;  /* 0x00000000080e72ca */ /* 0x040fe400000e0000 */
[C---:B------:R-:W-:Y:S01]  /*0270*/  R2UR UR15, R9.reuse ;  /* 0x00000000090f72ca */ /* 0x040fe200000e0000 */
[----:B------:R1:W-:Y:S01]  /*0280*/  STG.E desc[UR8][R4.64+-0xc], RZ ;  /* 0xfffff4ff04007986 */ /* 0x0003e2000c101908 */
[C---:B------:R-:W-:Y:S02]  /*0290*/  R2UR UR16, R8.reuse ;  /* 0x00000000081072ca */ /* 0x040fe400000e0000 */
[----:B------:R-:W-:Y:S01]  /*02a0*/  R2UR UR17, R9 ;  /* 0x00000000091172ca */ /* 0x000fe200000e0000 */
[----:B------:R1:W-:Y:S01]  /*02b0*/  STG.E desc[UR10][R4.64+-0x8], RZ ;  /* 0xfffff8ff04007986 */ /* 0x0003e2000c10190a */
[----:B------:R-:W-:-:S02]  /*02c0*/  R2UR UR18, R8 ;  /* 0x00000000081272ca */ /* 0x000fc400000e0000 */
[C---:B------:R-:W-:Y:S01]  /*02d0*/  R2UR UR19, R9.reuse ;  /* 0x00000000091372ca */ /* 0x040fe200000e0000 */
[----:B------:R1:W-:Y:S01]  /*02e0*/  STG.E desc[UR12][R4.64+-0x4], RZ ;  /* 0xfffffcff04007986 */ /* 0x0003e2000c10190c */
[----:B------:R-:W-:Y:S02]  /*02f0*/  R2UR UR20, R8 ;  /* 0x00000000081472ca */ /* 0x000fe400000e0000 */
[----:B------:R-:W-:Y:S01]  /*0300*/  R2UR UR21, R9 ;  /* 0x00000000091572ca */ /* 0x000fe200000e0000 */
[----:B------:R1:W-:Y:S01]  /*0310*/  STG.E desc[UR14][R4.64], RZ ;  /* 0x000000ff04007986 */ /* 0x0003e2000c10190e */
[----:B------:R-:W-:-:S03]  /*0320*/  ISETP.NE.AND P0, PT, R6, RZ, PT ;  /* 0x000000ff0600720c */ /* 0x000fc60003f05270 */
[----:B------:R1:W-:Y:S04]  /*0330*/  STG.E desc[UR16][R4.64+0x4], RZ ;  /* 0x000004ff04007986 */ /* 0x0003e8000c101910 */
[----:B------:R1:W-:Y:S04]  /*0340*/  STG.E desc[UR18][R4.64+0x8], RZ ;  /* 0x000008ff04007986 */ /* 0x0003e8000c101912 */
[----:B------:R1:W-:Y:S02]  /*0350*/  STG.E desc[UR20][R4.64+0xc], RZ ;  /* 0x00000cff04007986 */ /* 0x0003e4000c101914 */
[----:B------:R-:W-:Y:S05]  /*0360*/  @P0 BRA `(.L_x_4) ;  /* 0xfffffffc00840947 */ /* 0x000fea000383ffff */
.L_x_3:
[----:B------:R-:W-:Y:S05]  /*0370*/  @!P1 BRA `(.L_x_2) ;  /* 0x0000000000a09947 */ /* 0x000fea0003800000 */
[----:B------:R-:W-:Y:S02]  /*0380*/  ISETP.GE.U32.AND P0, PT, R10, 0x4, PT ;  /* 0x000000040a00780c */ /* 0x000fe40003f06070 */
[----:B------:R-:W-:-:S04]  /*0390*/  LOP3.LUT R6, R0, 0x3, RZ, 0xc0, !PT ;  /* 0x0000000300067812 */ /* 0x000fc800078ec0ff */
[----:B------:R-:W-:-:S07]  /*03a0*/  ISETP.NE.AND P1, PT, R6, RZ, PT ;  /* 0x000000ff0600720c */ /* 0x000fce0003f25270 */
[----:B------:R-:W-:Y:S06]  /*03b0*/  @!P0 BRA `(.L_x_5) ;  /* 0x0000000000408947 */ /* 0x000fec0003800000 */
[----:B-1----:R-:W1:Y:S01]  /*03c0*/  LDC.64 R4, c[0x0][0x388] ;  /* 0x0000e200ff047b82 */ /* 0x002e620000000a00 */
[----:B0-----:R-:W-:Y:S01]  /*03d0*/  R2UR UR4, R8 ;  /* 0x00000000080472ca */ /* 0x001fe200000e0000 */
[----:B------:R-:W-:Y:S01]  /*03e0*/  IMAD.IADD R11, R2, 0x1, R7 ;  /* 0x00000001020b7824 */ /* 0x000fe200078e0207 */
[----:B------:R-:W-:Y:S01]  /*03f0*/  R2UR UR5, R9 ;  /* 0x00000000090572ca */ /* 0x000fe200000e0000 */
[----:B------:R-:W-:Y:S01]  /*0400*/  VIADD R7, R7, 0x4 ;  /* 0x0000000407077836 */ /* 0x000fe20000000000 */
[C---:B------:R-:W-:Y:S02]  /*0410*/  R2UR UR6, R8.reuse ;  /* 0x00000000080672ca */ /* 0x040fe400000e0000 */
[C---:B------:R-:W-:Y:S02]  /*0420*/  R2UR UR7, R9.reuse ;  /* 0x00000000090772ca */ /* 0x040fe400000e0000 */
[----:B------:R-:W-:Y:S02]  /*0430*/  R2UR UR8, R8 ;  /* 0x00000000080872ca */ /* 0x000fe400000e0000 */
[----:B------:R-:W-:-:S02]  /*0440*/  R2UR UR9, R9 ;  /* 0x00000000090972ca */ /* 0x000fc400000e0000 */
[----:B------:R-:W-:Y:S02]  /*0450*/  R2UR UR10, R8 ;  /* 0x00000000080a72ca */ /* 0x000fe400000e0000 */
[----:B------:R-:W-:Y:S01]  /*0460*/  R2UR UR11, R9 ;  /* 0x00000000090b72ca */ /* 0x000fe200000e0000 */
[----:B-1----:R-:W-:-:S05]  /*0470*/  IMAD.WIDE R4, R11, 0x4, R4 ;  /* 0x000000040b047825 */ /* 0x002fca00078e0204 */
[----:B------:R2:W-:Y:S04]  /*0480*/  STG.E desc[UR4][R4.64], RZ ;  /* 0x000000ff04007986 */ /* 0x0005e8000c101904 */
[----:B------:R2:W-:Y:S04]  /*0490*/  STG.E desc[UR6][R4.64+0x4], RZ ;  /* 0x000004ff04007986 */ /* 0x0005e8000c101906 */
[----:B------:R2:W-:Y:S04]  /*04a0*/  STG.E desc[UR8][R4.64+0x8], RZ ;  /* 0x000008ff04007986 */ /* 0x0005e8000c101908 */
[----:B------:R2:W-:Y:S02]  /*04b0*/  STG.E desc[UR10][R4.64+0xc], RZ ;  /* 0x00000cff04007986 */ /* 0x0005e4000c10190a */
.L_x_5:
[----:B------:R-:W-:Y:S05]  /*04c0*/  @!P1 BRA `(.L_x_2) ;  /* 0x00000000004c9947 */ /* 0x000fea0003800000 */
[----:B-12---:R-:W-:Y:S02]  /*04d0*/  LOP3.LUT R4, R0, 0x1, RZ, 0xc0, !PT ;  /* 0x0000000100047812 */ /* 0x006fe400078ec0ff */
[----:B------:R-:W-:Y:S02]  /*04e0*/  ISETP.NE.AND P0, PT, R6, 0x1, PT ;  /* 0x000000010600780c */ /* 0x000fe40003f05270 */
[----:B------:R-:W-:-:S11]  /*04f0*/  ISETP.NE.U32.AND P1, PT, R4, 0x1, PT ;  /* 0x000000010400780c */ /* 0x000fd60003f25070 */
[----:B------:R-:W1:Y:S01]  /*0500*/  @P0 LDC.64 R4, c[0x0][0x388] ;  /* 0x0000e200ff040b82 */ /* 0x000e620000000a00 */
[----:B0-----:R-:W-:Y:S01]  /*0510*/  @P0 R2UR UR4, R8 ;  /* 0x00000000080402ca */ /* 0x001fe200000e0000 */
[----:B------:R-:W-:Y:S01]  /*0520*/  @P0 IMAD.IADD R15, R2, 0x1, R7 ;  /* 0x00000001020f0824 */ /* 0x000fe200078e0207 */
[----:B------:R-:W-:Y:S01]  /*0530*/  @P0 R2UR UR5, R9 ;  /* 0x00000000090502ca */ /* 0x000fe200000e0000 */
[----:B------:R-:W-:Y:S01]  /*0540*/  @P0 VIADD R7, R7, 0x2 ;  /* 0x0000000207070836 */ /* 0x000fe20000000000 */
[C---:B------:R-:W-:Y:S02]  /*0550*/  @P0 R2UR UR6, R8.reuse ;  /* 0x00000000080602ca */ /* 0x040fe400000e0000 */
[C---:B------:R-:W-:Y:S01]  /*0560*/  @P0 R2UR UR7, R9.reuse ;  /* 0x00000000090702ca */ /* 0x040fe200000e0000 */
[----:B------:R-:W0:Y:S01]  /*0570*/  @!P1 LDC.64 R10, c[0x0][0x388] ;  /* 0x0000e200ff0a9b82 */ /* 0x000e220000000a00 */
[----:B------:R-:W-:Y:S01]  /*0580*/  @!P1 R2UR UR8, R8 ;  /* 0x00000000080892ca */ /* 0x000fe200000e0000 */
[----:B------:R-:W-:Y:S01]  /*0590*/  @!P1 IMAD.IADD R13, R2, 0x1, R7 ;  /* 0x00000001020d9824 */ /* 0x000fe200078e0207 */
[----:B------:R-:W-:Y:S01]  /*05a0*/  @!P1 R2UR UR9, R9 ;  /* 0x00000000090992ca */ /* 0x000fe200000e0000 */
[----:B-1----:R-:W-:-:S05]  /*05b0*/  @P0 IMAD.WIDE R6, R15, 0x4, R4 ;  /* 0x000000040f060825 */ /* 0x002fca00078e0204 */
[----:B------:R3:W-:Y:S01]  /*05c0*/  @P0 STG.E desc[UR4][R6.64], RZ ;  /* 0x000000ff06000986 */ /* 0x0007e2000c101904 */
[----:B0-----:R-:W-:-:S03]  /*05d0*/  @!P1 IMAD.WIDE R4, R13, 0x4, R10 ;  /* 0x000000040d049825 */ /* 0x001fc600078e020a */
[----:B------:R3:W-:Y:S04]  /*05e0*/  @P0 STG.E desc[UR6][R6.64+0x4], RZ ;  /* 0x000004ff06000986 */ /* 0x0007e8000c101906 */
[----:B------:R3:W-:Y:S02]  /*05f0*/  @!P1 STG.E desc[UR8][R4.64], RZ ;  /* 0x000000ff04009986 */ /* 0x0007e4000c101908 */
.L_x_2:
[----:B-123--:R-:W1:Y:S01]  /*0600*/  LDC.64 R4, c[0x0][0x380] ;  /* 0x0000e000ff047b82 */ /* 0x00ee620000000a00 */
[C---:B0-----:R-:W-:Y:S02]  /*0610*/  R2UR UR6, R8.reuse ;  /* 0x00000000080672ca */ /* 0x041fe400000e0000 */
[C---:B------:R-:W-:Y:S02]  /*0620*/  R2UR UR7, R9.reuse ;  /* 0x00000000090772ca */ /* 0x040fe400000e0000 */
[----:B------:R-:W-:Y:S02]  /*0630*/  R2UR UR4, R8 ;  /* 0x00000000080472ca */ /* 0x000fe400000e0000 */
[----:B------:R-:W-:Y:S01]  /*0640*/  R2UR UR5, R9 ;  /* 0x00000000090572ca */ /* 0x000fe200000e0000 */
[----:B------:R-:W0:Y:S01]  /*0650*/  LDC.64 R6, c[0x0][0x380] ;  /* 0x0000e000ff067b82 */ /* 0x000e220000000a00 */
[----:B-1----:R-:W-:-:S11]  /*0660*/  IMAD.WIDE R4, R3, 0x4, R4 ;  /* 0x0000000403047825 */ /* 0x002fd600078e0204 */
[----:B------:R-:W2:Y:S04]  /*0670*/  LDG.E R5, desc[UR4][R4.64] ;  /* 0x0000000404057981 */ /* 0x000ea8000c1e1900 */
[----:B0-----:R-:W3:Y:S02]  /*0680*/  LDG.E R6, desc[UR6][R6.64] ;  /* 0x0000000606067981 */ /* 0x001ee4000c1e1900 */
[----:B---3--:R-:W-:-:S05]  /*0690*/  FMUL R2, R6, 0.0010000000474974513054 ;  /* 0x3a83126f06027820 */ /* 0x008fca0000400000 */
[----:B--2---:R-:W-:-:S13]  /*06a0*/  FSETP.GT.AND P0, PT, R5, R2, PT ;  /* 0x000000020500720b */ /* 0x004fda0003f04000 */
[----:B------:R-:W-:Y:S05]  /*06b0*/  @!P0 BRA `(.L_x_6) ;  /* 0x0000000000548947 */ /* 0x000fea0003800000 */
[----:B------:R-:W-:Y:S01]  /*06c0*/  VIADD R0, R5, 0x1800000 ;  /* 0x0180000005007836 */ /* 0x000fe20000000000 */
[----:B------:R-:W-:Y:S04]  /*06d0*/  BSSY.RECONVERGENT B1, `(.L_x_7) ;  /* 0x000000b000017945 */ /* 0x000fe80003800200 */
[----:B------:R-:W-:-:S04]  /*06e0*/  LOP3.LUT R0, R0, 0x7f800000, RZ, 0xc0, !PT ;  /* 0x7f80000000007812 */ /* 0x000fc800078ec0ff */
[----:B------:R-:W-:-:S13]  /*06f0*/  ISETP.GT.U32.AND P0, PT, R0, 0x1ffffff, PT ;  /* 0x01ffffff0000780c */ /* 0x000fda0003f04070 */
[----:B------:R-:W-:Y:S05]  /*0700*/  @P0 BRA `(.L_x_8) ;  /* 0x00000000000c0947 */ /* 0x000fea0003800000 */
[----:B------:R-:W-:-:S07]  /*0710*/  MOV R4, 0x730 ;  /* 0x0000073000047802 */ /* 0x000fce0000000f00 */
[----:B------:R-:W-:Y:S05]  /*0720*/  CALL.REL.NOINC `($__internal_0_$__cuda_sm20_rcp_rn_f32_slowpath) ;  /* 0x00000000005c7944 */ /* 0x000fea0003c00000 */
[----:B------:R-:W-:Y:S05]  /*0730*/  BRA `(.L_x_9) ;  /* 0x0000000000107947 */ /* 0x000fea0003800000 */
.L_x_8:
[----:B------:R-:W0:Y:S02]  /*0740*/  MUFU.RCP R0, R5 ;  /* 0x0000000500007308 */ /* 0x000e240000001000 */
[----:B0-----:R-:W-:-:S04]  /*0750*/  FFMA R2, R5, R0, -1 ;  /* 0xbf80000005027423 */ /* 0x001fc80000000000 */
[----:B------:R-:W-:-:S04]  /*0760*/  FADD.FTZ R7, -R2, -RZ ;  /* 0x800000ff02077221 */ /* 0x000fc80000010100 */
[----:B------:R-:W-:-:S07]  /*0770*/  FFMA R7, R0, R7, R0 ;  /* 0x0000000700077223 */ /* 0x000fce0000000000 */
.L_x_9:
[----:B------:R-:W-:Y:S05]  /*0780*/  BSYNC.RECONVERGENT B1 ;  /* 0x0000000000017941 */ /* 0x000fea0003800200 */
.L_x_7:
[----:B------:R-:W0:Y:S01]  /*0790*/  LDC.64 R4, c[0x0][0x388] ;  /* 0x0000e200ff047b82 */ /* 0x000e220000000a00 */
[----:B------:R-:W1:Y:S01]  /*07a0*/  LDCU UR4, c[0x0][0x390] ;  /* 0x00007200ff0477ac */ /* 0x000e620008000800 */
[----:B------:R-:W-:Y:S02]  /*07b0*/  R2UR UR6, R8 ;  /* 0x00000000080672ca */ /* 0x000fe400000e0000 */
[----:B------:R-:W-:Y:S01]  /*07c0*/  R2UR UR7, R9 ;  /* 0x00000000090772ca */ /* 0x000fe200000e0000 */
[----:B-1----:R-:W-:-:S04]  /*07d0*/  IMAD R3, R3, UR4, R3 ;  /* 0x0000000403037c24 */ /* 0x002fc8000f8e0203 */
[----:B0-----:R-:W-:-:S08]  /*07e0*/  IMAD.WIDE R2, R3, 0x4, R4 ;  /* 0x0000000403027825 */ /* 0x001fd000078e0204 */
[----:B------:R1:W-:Y:S01]  /*07f0*/  STG.E desc[UR6][R2.64], R7 ;  /* 0x0000000702007986 */ /* 0x0003e2000c101906 */
[----:B------:R-:W-:Y:S05]  /*0800*/  BRA `(.L_x_1) ;  /* 0x0000000000187947 */ /* 0x000fea0003800000 */
.L_x_6:
[----:B------:R-:W0:Y:S01]  /*0810*/  LDC.64 R4, c[0x0][0x388] ;  /* 0x0000e200ff047b82 */ /* 0x000e220000000a00 */
[----:B------:R-:W-:Y:S01]  /*0820*/  R2UR UR4, R8 ;  /* 0x00000000080472ca */ /* 0x000fe200000e0000 */
[----:B------:R-:W-:Y:S01]  /*0830*/  IMAD R3, R3, R0, R3 ;  /* 0x0000000003037224 */ /* 0x000fe200078e0203 */
[----:B------:R-:W-:-:S03]  /*0840*/  R2UR UR5, R9 ;  /* 0x00000000090572ca */ /* 0x000fc600000e0000 */
[----:B0-----:R-:W-:-:S10]  /*0850*/  IMAD.WIDE R4, R3, 0x4, R4 ;  /* 0x0000000403047825 */ /* 0x001fd400078e0204 */
[----:B------:R0:W-:Y:S02]  /*0860*/  STG.E desc[UR4][R4.64], RZ ;  /* 0x000000ff04007986 */ /* 0x0001e4000c101904 */
.L_x_1:
[----:B------:R-:W-:Y:S05]  /*0870*/  BSYNC.RECONVERGENT B0 ;  /* 0x0000000000007941 */ /* 0x000fea0003800200 */
.L_x_0:
[----:B------:R-:W-:Y:S06]  /*0880*/  BAR.SYNC.DEFER_BLOCKING 0x0 ;  /* 0x0000000000007b1d */ /* 0x000fec0000010000 */
[----:B------:R-:W-:Y:S05]  /*0890*/  EXIT ;  /* 0x000000000000794d */ /* 0x000fea0003800000 */
        .weak           $__internal_0_$__cuda_sm20_rcp_rn_f32_slowpath
        .type           $__internal_0_$__cuda_sm20_rcp_rn_f32_slowpath,@function
        .size           $__internal_0_$__cuda_sm20_rcp_rn_f32_slowpath,(.L_x_15 - $__internal_0_$__cuda_sm20_rcp_rn_f32_slowpath)
$__internal_0_$__cuda_sm20_rcp_rn_f32_slowpath:
[----:B------:R-:W-:Y:S01]  /*08a0*/  IMAD.SHL.U32 R0, R5, 0x2, RZ ;  /* 0x0000000205007824 */ /* 0x000fe200078e00ff */
[----:B------:R-:W-:Y:S04]  /*08b0*/  BSSY.RECONVERGENT B2, `(.L_x_10) ;  /* 0x0000031000027945 */ /* 0x000fe80003800200 */
[----:B------:R-:W-:Y:S01]  /*08c0*/  SHF.R.U32.HI R2, RZ, 0x18, R0 ;  /* 0x00000018ff027819 */ /* 0x000fe20000011600 */
[----:B------:R-:W-:-:S03]  /*08d0*/  IMAD.MOV.U32 R0, RZ, RZ, R5 ;  /* 0x000000ffff007224 */ /* 0x000fc600078e0005 */
[----:B------:R-:W-:-:S13]  /*08e0*/  ISETP.NE.U32.AND P0, PT, R2, RZ, PT ;  /* 0x000000ff0200720c */ /* 0x000fda0003f05070 */
[----:B------:R-:W-:Y:S05]  /*08f0*/  @P0 BRA `(.L_x_11) ;  /* 0x0000000000280947 */ /* 0x000fea0003800000 */
[----:B------:R-:W-:-:S05]  /*0900*/  IMAD.SHL.U32 R2, R0, 0x2, RZ ;  /* 0x0000000200027824 */ /* 0x000fca00078e00ff */
[----:B------:R-:W-:-:S13]  /*0910*/  ISETP.NE.AND P0, PT, R2, RZ, PT ;  /* 0x000000ff0200720c */ /* 0x000fda0003f05270 */
[----:B------:R-:W-:Y:S01]  /*0920*/  @P0 FFMA R6, R0, 1.84467440737095516160e+19, RZ ;  /* 0x5f80000000060823 */ /* 0x000fe200000000ff */
[----:B------:R-:W-:Y:S08]  /*0930*/  @!P0 MUFU.RCP R5, R0 ;  /* 0x0000000000058308 */ /* 0x000ff00000001000 */
[----:B------:R-:W0:Y:S02]  /*0940*/  @P0 MUFU.RCP R7, R6 ;  /* 0x0000000600070308 */ /* 0x000e240000001000 */
[----:B0-----:R-:W-:-:S04]  /*0950*/  @P0 FFMA R2, R6, R7, -1 ;  /* 0xbf80000006020423 */ /* 0x001fc80000000007 */
[----:B------:R-:W-:-:S04]  /*0960*/  @P0 FADD.FTZ R2, -R2, -RZ ;  /* 0x800000ff02020221 */ /* 0x000fc80000010100 */
[----:B------:R-:W-:-:S04]  /*0970*/  @P0 FFMA R2, R7, R2, R7 ;  /* 0x0000000207020223 */ /* 0x000fc80000000007 */
[----:B------:R-:W-:Y:S01]  /*0980*/  @P0 FFMA R5, R2, 1.84467440737095516160e+19, RZ ;  /* 0x5f80000002050823 */ /* 0x000fe200000000ff */
[----:B------:R-:W-:Y:S06]  /*0990*/  BRA `(.L_x_12) ;  /* 0x0000000000887947 */ /* 0x000fec0003800000 */
.L_x_11:
[----:B------:R-:W-:-:S05]  /*09a0*/  VIADD R5, R2, 0xffffff03 ;  /* 0xffffff0302057836 */ /* 0x000fca0000000000 */
[----:B------:R-:W-:-:S13]  /*09b0*/  ISETP.GT.U32.AND P0, PT, R5, 0x1, PT ;  /* 0x000000010500780c */ /* 0x000fda0003f04070 */
[----:B------:R-:W-:Y:S05]  /*09c0*/  @P0 BRA `(.L_x_13) ;  /* 0x0000000000780947 */ /* 0x000fea0003800000 */
[----:B------:R-:W-:Y:S01]  /*09d0*/  LOP3.LUT R6, R0, 0x7fffff, RZ, 0xc0, !PT ;  /* 0x007fffff00067812 */ /* 0x000fe200078ec0ff */
[----:B------:R-:W-:-:S03]  /*09e0*/  IMAD.MOV.U32 R12, RZ, RZ, 0x3 ;  /* 0x00000003ff0c7424 */ /* 0x000fc600078e00ff */
[----:B------:R-:W-:Y:S02]  /*09f0*/  LOP3.LUT R6, R6, 0x3f800000, RZ, 0xfc, !PT ;  /* 0x3f80000006067812 */ /* 0x000fe400078efcff */
[----:B------:R-:W-:Y:S02]  /*0a00*/  SHF.L.U32 R13, R12, R5, RZ ;  /* 0x000000050c0d7219 */ /* 0x000fe400000006ff */
[----:B------:R-:W0:Y:S02]  /*0a10*/  MUFU.RCP R7, R6 ;  /* 0x0000000600077308 */ /* 0x000e240000001000 */
[----:B0-----:R-:W-:-:S04]  /*0a20*/  FFMA R10, R6, R7, -1 ;  /* 0xbf800000060a7423 */ /* 0x001fc80000000007 */
[----:B------:R-:W-:-:S04]  /*0a30*/  FADD.FTZ R10, -R10, -RZ ;  /* 0x800000ff0a0a7221 */ /* 0x000fc80000010100 */
[CCC-:B------:R-:W-:Y:S01]  /*0a40*/  FFMA.RM R11, R7.reuse, R10.reuse, R7.reuse ;  /* 0x0000000a070b7223 */ /* 0x1c0fe20000004007 */
[----:B------:R-:W-:-:S04]  /*0a50*/  FFMA.RP R10, R7, R10, R7 ;  /* 0x0000000a070a7223 */ /* 0x000fc80000008007 */
[C---:B------:R-:W-:Y:S02]  /*0a60*/  LOP3.LUT R7, R11.reuse, 0x7fffff, RZ, 0xc0, !PT ;  /* 0x007fffff0b077812 */ /* 0x040fe400078ec0ff */
[----:B------:R-:W-:Y:S02]  /*0a70*/  FSETP.NEU.FTZ.AND P0, PT, R11, R10, PT ;  /* 0x0000000a0b00720b */ /* 0x000fe40003f1d000 */
[----:B------:R-:W-:Y:S02]  /*0a80*/  LOP3.LUT R10, R7, 0x800000, RZ, 0xfc, !PT ;  /* 0x00800000070a7812 */ /* 0x000fe400078efcff */
[----:B------:R-:W-:Y:S02]  /*0a90*/  SEL R7, RZ, 0xffffffff, !P0 ;  /* 0xffffffffff077807 */ /* 0x000fe40004000000 */
[----:B------:R-:W-:-:S03]  /*0aa0*/  LOP3.LUT R6, R13, R10, RZ, 0xc0, !PT ;  /* 0x0000000a0d067212 */ /* 0x000fc600078ec0ff */
[----:B------:R-:W-:Y:S01]  /*0ab0*/  IMAD.MOV R7, RZ, RZ, -R7 ;  /* 0x000000ffff077224 */ /* 0x000fe200078e0a07 */
[----:B------:R-:W-:-:S04]  /*0ac0*/  SHF.R.U32.HI R6, RZ, R5, R6 ;  /* 0x00000005ff067219 */ /* 0x000fc80000011606 */
[----:B------:R-:W-:Y:S02]  /*0ad0*/  LOP3.LUT P1, RZ, R7, R5, R10, 0xf8, !PT ;  /* 0x0000000507ff7212 */ /* 0x000fe4000782f80a */
[C---:B------:R-:W-:Y:S02]  /*0ae0*/  LOP3.LUT P0, RZ, R6.reuse, 0x1, RZ, 0xc0, !PT ;  /* 0x0000000106ff7812 */ /* 0x040fe4000780c0ff */
[----:B------:R-:W-:-:S04]  /*0af0*/  LOP3.LUT P2, RZ, R6, 0x2, RZ, 0xc0, !PT ;  /* 0x0000000206ff7812 */ /* 0x000fc8000784c0ff */
[----:B------:R-:W-:Y:S02]  /*0b00*/  PLOP3.LUT P0, PT, P0, P1, P2, 0xe0, 0x0 ;  /* 0x000000000000781c */ /* 0x000fe40000703c20 */
[----:B------:R-:W-:Y:S02]  /*0b10*/  LOP3.LUT P1, RZ, R0, 0x7fffff, RZ, 0xc0, !PT ;  /* 0x007fffff00ff7812 */ /* 0x000fe4000782c0ff */
[----:B------:R-:W-:-:S05]  /*0b20*/  SEL R5, RZ, 0x1, !P0 ;  /* 0x00000001ff057807 */ /* 0x000fca0004000000 */
[----:B------:R-:W-:-:S05]  /*0b30*/  IMAD.MOV R5, RZ, RZ, -R5 ;  /* 0x000000ffff057224 */ /* 0x000fca00078e0a05 */
[----:B------:R-:W-:Y:S01]  /*0b40*/  ISETP.GE.AND P0, PT, R5, RZ, PT ;  /* 0x000000ff0500720c */ /* 0x000fe20003f06270 */
[----:B------:R-:W-:-:S05]  /*0b50*/  VIADD R5, R2, 0xffffff04 ;  /* 0xffffff0402057836 */ /* 0x000fca0000000000 */
[----:B------:R-:W-:-:S07]  /*0b60*/  SHF.R.U32.HI R5, RZ, R5, R10 ;  /* 0x00000005ff057219 */ /* 0x000fce000001160a */
[----:B------:R-:W-:-:S04]  /*0b70*/  @!P0 VIADD R5, R5, 0x1 ;  /* 0x0000000105058836 */ /* 0x000fc80000000000 */
[----:B------:R-:W-:-:S05]  /*0b80*/  @!P1 IMAD.SHL.U32 R5, R5, 0x2, RZ ;  /* 0x0000000205059824 */ /* 0x000fca00078e00ff */
[----:B------:R-:W-:Y:S01]  /*0b90*/  LOP3.LUT R5, R5, 0x80000000, R0, 0xf8, !PT ;  /* 0x8000000005057812 */ /* 0x000fe200078ef800 */
[----:B------:R-:W-:Y:S06]  /*0ba0*/  BRA `(.L_x_12) ;  /* 0x0000000000047947 */ /* 0x000fec0003800000 */
.L_x_13:
[----:B------:R0:W1:Y:S02]  /*0bb0*/  MUFU.RCP R5, R0 ;  /* 0x0000000000057308 */ /* 0x0000640000001000 */
.L_x_12:
[----:B------:R-:W-:Y:S05]  /*0bc0*/  BSYNC.RECONVERGENT B2 ;  /* 0x0000000000027941 */ /* 0x000fea0003800200 */
.L_x_10:
[----:B-1----:R-:W-:Y:S02]  /*0bd0*/  IMAD.MOV.U32 R7, RZ, RZ, R5 ;  /* 0x000000ffff077224 */ /* 0x002fe400078e0005 */
[----:B------:R-:W-:-:S04]  /*0be0*/  IMAD.MOV.U32 R5, RZ, RZ, 0x0 ;  /* 0x00000000ff057424 */ /* 0x000fc800078e00ff */
[----:B0-----:R-:W-:Y:S05]  /*0bf0*/  RET.REL.NODEC R4 `(_Z12invert_sigmaPfS_i) ;  /* 0xfffffff404007950 */ /* 0x001fea0003c3ffff */
.L_x_14:
[----:B------:R-:W-:-:S00]  /*0c00*/  BRA `(.L_x_14) ;  /* 0xfffffffc00fc7947 */ /* 0x000fc0000383ffff */
[----:B------:R-:W-:-:S00]  /*0c10*/  NOP ;  /* 0x0000000000007918 */ /* 0x000fc00000000000 */
        /* <DEDUP_REMOVED lines=14> */
.L_x_15:


//--------------------- .nv.shared.reserved.0     --------------------------
	.section	.nv.shared.reserved.0,"aw",@nobits
	.weak		__nv_reservedSMEM_offset_0_alias
	.size		__nv_reservedSMEM_offset_0_alias, 0, 64
	.other		__nv_reservedSMEM_offset_0_alias,@"STO_CUDA_RESERVED_SHARED STV_DEFAULT"
__nv_reservedSMEM_offset_0_alias:
	.zero		0
	.zero		64


//--------------------- .nv.constant0._Z12invert_sigmaPfS_i --------------------------
	.section	.nv.constant0._Z12invert_sigmaPfS_i,"a",@progbits
	.sectionflags	@""
	.align	4
.nv.constant0._Z12invert_sigmaPfS_i:
	.zero		916


//--------------------- SYMBOLS --------------------------

	.type		.nv.reservedSmem.offset0,@object
	.size		.nv.reservedSmem.offset0,0x4
